	.headerflags	@"EF_CUDA_TEXMODE_UNIFIED EF_CUDA_64BIT_ADDRESS EF_CUDA_ACCELERATORS EF_CUDA_SM90 EF_CUDA_VIRTUAL_SM(EF_CUDA_SM90)"
	.elftype	@"ET_EXEC"


//--------------------- .nv.info                  --------------------------
	.section	.nv.info,"",@"SHT_CUDA_INFO"
	.align	4


	//----- nvinfo : EIATTR_REGCOUNT
	.align		4
        /*0000*/ 	.byte	0x04, 0x2f
        /*0002*/ 	.short	(.L_3 - .L_2)
	.align		4
.L_2:
        /*0004*/ 	.word	index@(triton_poi_fused__native_batch_norm_legit_no_training__prelu_kernel_add_26)
        /*0008*/ 	.word	0x00000020


	//----- nvinfo : EIATTR_MIN_STACK_SIZE
	.align		4
.L_3:
        /*000c*/ 	.byte	0x04, 0x12
        /*000e*/ 	.short	(.L_5 - .L_4)
	.align		4
.L_4:
        /*0010*/ 	.word	index@(triton_poi_fused__native_batch_norm_legit_no_training__prelu_kernel_add_26)
        /*0014*/ 	.word	0x00000000


	//----- nvinfo : EIATTR_FRAME_SIZE
	.align		4
.L_5:
        /*0018*/ 	.byte	0x04, 0x11
        /*001a*/ 	.short	(.L_7 - .L_6)
	.align		4
.L_6:
        /*001c*/ 	.word	index@(triton_poi_fused__native_batch_norm_legit_no_training__prelu_kernel_add_26)
        /*0020*/ 	.word	0x00000000


	//----- nvinfo : EIATTR_MIN_STACK_SIZE
	.align		4
.L_7:
        /*0024*/ 	.byte	0x04, 0x12
        /*0026*/ 	.short	(.L_9 - .L_8)
	.align		4
.L_8:
        /*0028*/ 	.word	index@(triton_poi_fused__native_batch_norm_legit_no_training__prelu_kernel_add_26)
        /*002c*/ 	.word	0x00000000
.L_9:


//--------------------- .nv.info.triton_poi_fused__native_batch_norm_legit_no_training__prelu_kernel_add_26 --------------------------
	.section	.nv.info.triton_poi_fused__native_batch_norm_legit_no_training__prelu_kernel_add_26,"",@"SHT_CUDA_INFO"
	.sectionflags	@""
	.align	4


	//----- nvinfo : EIATTR_CUDA_API_VERSION
	.align		4
        /*0000*/ 	.byte	0x04, 0x37
        /*0002*/ 	.short	(.L_11 - .L_10)
.L_10:
        /*0004*/ 	.word	0x0000007c


	//----- nvinfo : EIATTR_KPARAM_INFO
	.align		4
.L_11:
        /*0008*/ 	.byte	0x04, 0x17
        /*000a*/ 	.short	(.L_13 - .L_12)
.L_12:
        /*000c*/ 	.word	0x00000000
        /*0010*/ 	.short	0x0011
        /*0012*/ 	.short	0x0088
        /*0014*/ 	.byte	0x00, 0xf0, 0x11, 0x00


	//----- nvinfo : EIATTR_KPARAM_INFO
	.align		4
.L_13:
        /*0018*/ 	.byte	0x04, 0x17
        /*001a*/ 	.short	(.L_15 - .L_14)
.L_14:
        /*001c*/ 	.word	0x00000000
        /*0020*/ 	.short	0x0010
        /*0022*/ 	.short	0x0080
        /*0024*/ 	.byte	0x00, 0xf4, 0x21, 0x00


	//----- nvinfo : EIATTR_KPARAM_INFO
	.align		4
.L_15:
        /*0028*/ 	.byte	0x04, 0x17
        /*002a*/ 	.short	(.L_17 - .L_16)
.L_16:
        /*002c*/ 	.word	0x00000000
        /*0030*/ 	.short	0x000f
        /*0032*/ 	.short	0x0078
        /*0034*/ 	.byte	0x00, 0xf4, 0x21, 0x00


	//----- nvinfo : EIATTR_KPARAM_INFO
	.align		4
.L_17:
        /*0038*/ 	.byte	0x04, 0x17
        /*003a*/ 	.short	(.L_19 - .L_18)
.L_18:
        /*003c*/ 	.word	0x00000000
        /*0040*/ 	.short	0x000e
        /*0042*/ 	.short	0x0070
        /*0044*/ 	.byte	0x00, 0xf4, 0x21, 0x00


	//----- nvinfo : EIATTR_KPARAM_INFO
	.align		4
.L_19:
        /*0048*/ 	.byte	0x04, 0x17
        /*004a*/ 	.short	(.L_21 - .L_20)
.L_20:
        /*004c*/ 	.word	0x00000000
        /*0050*/ 	.short	0x000d
        /*0052*/ 	.short	0x0068
        /*0054*/ 	.byte	0x00, 0xf4, 0x21, 0x00


	//----- nvinfo : EIATTR_KPARAM_INFO
	.align		4
.L_21:
        /*0058*/ 	.byte	0x04, 0x17
        /*005a*/ 	.short	(.L_23 - .L_22)
.L_22:
        /*005c*/ 	.word	0x00000000
        /*0060*/ 	.short	0x000c
        /*0062*/ 	.short	0x0060
        /*0064*/ 	.byte	0x00, 0xf4, 0x21, 0x00


	//----- nvinfo : EIATTR_KPARAM_INFO
	.align		4
.L_23:
        /*0068*/ 	.byte	0x04, 0x17
        /*006a*/ 	.short	(.L_25 - .L_24)
.L_24:
        /*006c*/ 	.word	0x00000000
        /*0070*/ 	.short	0x000b
        /*0072*/ 	.short	0x0058
        /*0074*/ 	.byte	0x00, 0xf4, 0x21, 0x00


	//----- nvinfo : EIATTR_KPARAM_INFO
	.align		4
.L_25:
        /*0078*/ 	.byte	0x04, 0x17
        /*007a*/ 	.short	(.L_27 - .L_26)
.L_26:
        /*007c*/ 	.word	0x00000000
        /*0080*/ 	.short	0x000a
        /*0082*/ 	.short	0x0050
        /*0084*/ 	.byte	0x00, 0xf4, 0x21, 0x00


	//----- nvinfo : EIATTR_KPARAM_INFO
	.align		4
.L_27:
        /*0088*/ 	.byte	0x04, 0x17
        /*008a*/ 	.short	(.L_29 - .L_28)
.L_28:
        /*008c*/ 	.word	0x00000000
        /*0090*/ 	.short	0x0009
        /*0092*/ 	.short	0x0048
        /*0094*/ 	.byte	0x00, 0xf4, 0x21, 0x00


	//----- nvinfo : EIATTR_KPARAM_INFO
	.align		4
.L_29:
        /*0098*/ 	.byte	0x04, 0x17
        /*009a*/ 	.short	(.L_31 - .L_30)
.L_30:
        /*009c*/ 	.word	0x00000000
        /*00a0*/ 	.short	0x0008
        /*00a2*/ 	.short	0x0040
        /*00a4*/ 	.byte	0x00, 0xf4, 0x21, 0x00


	//----- nvinfo : EIATTR_KPARAM_INFO
	.align		4
.L_31:
        /*00a8*/ 	.byte	0x04, 0x17
        /*00aa*/ 	.short	(.L_33 - .L_32)
.L_32:
        /*00ac*/ 	.word	0x00000000
        /*00b0*/ 	.short	0x0007
        /*00b2*/ 	.short	0x0038
        /*00b4*/ 	.byte	0x00, 0xf4, 0x21, 0x00


	//----- nvinfo : EIATTR_KPARAM_INFO
	.align		4
.L_33:
        /*00b8*/ 	.byte	0x04, 0x17
        /*00ba*/ 	.short	(.L_35 - .L_34)
.L_34:
        /*00bc*/ 	.word	0x00000000
        /*00c0*/ 	.short	0x0006
        /*00c2*/ 	.short	0x0030
        /*00c4*/ 	.byte	0x00, 0xf4, 0x21, 0x00


	//----- nvinfo : EIATTR_KPARAM_INFO
	.align		4
.L_35:
        /*00c8*/ 	.byte	0x04, 0x17
        /*00ca*/ 	.short	(.L_37 - .L_36)
.L_36:
        /*00cc*/ 	.word	0x00000000
        /*00d0*/ 	.short	0x0005
        /*00d2*/ 	.short	0x0028
        /*00d4*/ 	.byte	0x00, 0xf4, 0x21, 0x00


	//----- nvinfo : EIATTR_KPARAM_INFO
	.align		4
.L_37:
        /*00d8*/ 	.byte	0x04, 0x17
        /*00da*/ 	.short	(.L_39 - .L_38)
.L_38:
        /*00dc*/ 	.word	0x00000000
        /*00e0*/ 	.short	0x0004
        /*00e2*/ 	.short	0x0020
        /*00e4*/ 	.byte	0x00, 0xf4, 0x21, 0x00


	//----- nvinfo : EIATTR_KPARAM_INFO
	.align		4
.L_39:
        /*00e8*/ 	.byte	0x04, 0x17
        /*00ea*/ 	.short	(.L_41 - .L_40)
.L_40:
        /*00ec*/ 	.word	0x00000000
        /*00f0*/ 	.short	0x0003
        /*00f2*/ 	.short	0x0018
        /*00f4*/ 	.byte	0x00, 0xf4, 0x21, 0x00


	//----- nvinfo : EIATTR_KPARAM_INFO
	.align		4
.L_41:
        /*00f8*/ 	.byte	0x04, 0x17
        /*00fa*/ 	.short	(.L_43 - .L_42)
.L_42:
        /*00fc*/ 	.word	0x00000000
        /*0100*/ 	.short	0x0002
        /*0102*/ 	.short	0x0010
        /*0104*/ 	.byte	0x00, 0xf4, 0x21, 0x00


	//----- nvinfo : EIATTR_KPARAM_INFO
	.align		4
.L_43:
        /*0108*/ 	.byte	0x04, 0x17
        /*010a*/ 	.short	(.L_45 - .L_44)
.L_44:
        /*010c*/ 	.word	0x00000000
        /*0110*/ 	.short	0x0001
        /*0112*/ 	.short	0x0008
        /*0114*/ 	.byte	0x00, 0xf4, 0x21, 0x00


	//----- nvinfo : EIATTR_KPARAM_INFO
	.align		4
.L_45:
        /*0118*/ 	.byte	0x04, 0x17
        /*011a*/ 	.short	(.L_47 - .L_46)
.L_46:
        /*011c*/ 	.word	0x00000000
        /*0120*/ 	.short	0x0000
        /*0122*/ 	.short	0x0000
        /*0124*/ 	.byte	0x00, 0xf4, 0x21, 0x00


	//----- nvinfo : EIATTR_SPARSE_MMA_MASK
	.align		4
.L_47:
        /*0128*/ 	.byte	0x03, 0x50
        /*012a*/ 	.short	0x0000


	//----- nvinfo : EIATTR_MAXREG_COUNT
	.align		4
        /*012c*/ 	.byte	0x03, 0x1b
        /*012e*/ 	.short	0x00ff


	//----- nvinfo : EIATTR_EXIT_INSTR_OFFSETS
	.align		4
        /*0130*/ 	.byte	0x04, 0x1c
        /*0132*/ 	.short	(.L_49 - .L_48)


	//   ....[0]....
.L_48:
        /*0134*/ 	.word	0x00000740


	//----- nvinfo : EIATTR_REQNTID
	.align		4
.L_49:
        /*0138*/ 	.byte	0x04, 0x10
        /*013a*/ 	.short	(.L_51 - .L_50)
.L_50:
        /*013c*/ 	.word	0x00000080
        /*0140*/ 	.word	0x00000001
        /*0144*/ 	.word	0x00000001


	//----- nvinfo : EIATTR_CBANK_PARAM_SIZE
	.align		4
.L_51:
        /*0148*/ 	.byte	0x03, 0x19
        /*014a*/ 	.short	0x008c


	//----- nvinfo : EIATTR_PARAM_CBANK
	.align		4
        /*014c*/ 	.byte	0x04, 0x0a
        /*014e*/ 	.short	(.L_53 - .L_52)
	.align		4
.L_52:
        /*0150*/ 	.word	index@(.nv.constant0.triton_poi_fused__native_batch_norm_legit_no_training__prelu_kernel_add_26)
        /*0154*/ 	.short	0x0210
        /*0156*/ 	.short	0x008c


	//----- nvinfo : EIATTR_SW_WAR
	.align		4
.L_53:
        /*0158*/ 	.byte	0x04, 0x36
        /*015a*/ 	.short	(.L_55 - .L_54)
.L_54:
        /*015c*/ 	.word	0x00000008
.L_55:


//--------------------- .nv.callgraph             --------------------------
	.section	.nv.callgraph,"",@"SHT_CUDA_CALLGRAPH"
	.align	4
	.sectionentsize	8
	.align		4
        /*0000*/ 	.word	0x00000000
	.align		4
        /*0004*/ 	.word	0xffffffff
	.align		4
        /*0008*/ 	.word	0x00000000
	.align		4
        /*000c*/ 	.word	0xfffffffe
	.align		4
        /*0010*/ 	.word	0x00000000
	.align		4
        /*0014*/ 	.word	0xfffffffd
	.align		4
        /*0018*/ 	.word	0x00000000
	.align		4
        /*001c*/ 	.word	0xfffffffc


//--------------------- .nv.constant4             --------------------------
	.section	.nv.constant4,"a",@progbits
	.align	8
	.align		8
.nv.constant4:
        /*0000*/ 	.dword	_$_str
	.align		8
        /*0008*/ 	.dword	_$_str_$_2


//--------------------- .text.triton_poi_fused__native_batch_norm_legit_no_training__prelu_kernel_add_26 --------------------------
	.section	.text.triton_poi_fused__native_batch_norm_legit_no_training__prelu_kernel_add_26,"ax",@progbits
	.align	128
        .global         triton_poi_fused__native_batch_norm_legit_no_training__prelu_kernel_add_26
        .type           triton_poi_fused__native_batch_norm_legit_no_training__prelu_kernel_add_26,@function
        .size           triton_poi_fused__native_batch_norm_legit_no_training__prelu_kernel_add_26,(.L_x_1 - triton_poi_fused__native_batch_norm_legit_no_training__prelu_kernel_add_26)
        .other          triton_poi_fused__native_batch_norm_legit_no_training__prelu_kernel_add_26,@"STO_CUDA_ENTRY STV_DEFAULT"
triton_poi_fused__native_batch_norm_legit_no_training__prelu_kernel_add_26:
.text.triton_poi_fused__native_batch_norm_legit_no_training__prelu_kernel_add_26:
[----:B------:R-:W-:Y:S01]  /*0000*/  LDC R1, c[0x0][0x28] ;  /* 0x00000a00ff017b82 */ /* 0x000fe20000000800 */
[----:B------:R-:W1:Y:S07]  /*0010*/  S2R R0, SR_TID.X ;  /* 0x0000000000007919 */ /* 0x000e6e0000002100 */
[----:B------:R-:W2:Y:S01]  /*0020*/  LDC.64 R12, c[0x0][0x248] ;  /* 0x00009200ff0c7b82 */ /* 0x000ea20000000a00 */
[----:B------:R-:W-:Y:S01]  /*0030*/  ULDC.64 UR4, c[0x0][0x208] ;  /* 0x0000820000047ab9 */ /* 0x000fe20000000a00 */
[----:B------:R-:W3:Y:S06]  /*0040*/  S2R R3, SR_CTAID.X ;  /* 0x0000000000037919 */ /* 0x000eec0000002500 */
[----:B------:R-:W4:Y:S08]  /*0050*/  LDC.64 R4, c[0x0][0x220] ;  /* 0x00008800ff047b82 */ /* 0x000f300000000a00 */
[----:B------:R-:W5:Y:S08]  /*0060*/  LDC.64 R14, c[0x0][0x240] ;  /* 0x00009000ff0e7b82 */ /* 0x000f700000000a00 */
[----:B------:R-:W5:Y:S01]  /*0070*/  LDC.64 R16, c[0x0][0x238] ;  /* 0x00008e00ff107b82 */ /* 0x000f620000000a00 */
[----:B-1----:R-:W-:-:S07]  /*0080*/  SHF.L.U32 R0, R0, 0x1, RZ ;  /* 0x0000000100007819 */ /* 0x002fce00000006ff */
[----:B------:R-:W1:Y:S01]  /*0090*/  LDC.64 R18, c[0x0][0x210] ;  /* 0x00008400ff127b82 */ /* 0x000e620000000a00 */
[----:B---3--:R-:W-:Y:S02]  /*00a0*/  SHF.R.S32.HI R2, RZ, 0x17, R3 ;  /* 0x00000017ff027819 */ /* 0x008fe40000011403 */
[----:B------:R-:W-:Y:S02]  /*00b0*/  LOP3.LUT R0, R0, 0xfe, RZ, 0xc0, !PT ;  /* 0x000000fe00007812 */ /* 0x000fe400078ec0ff */
[----:B------:R-:W-:-:S03]  /*00c0*/  SGXT R2, R2, 0x1 ;  /* 0x000000010202781a */ /* 0x000fc60000000200 */
[----:B------:R-:W3:Y:S01]  /*00d0*/  LDC.64 R26, c[0x0][0x218] ;  /* 0x00008600ff1a7b82 */ /* 0x000ee20000000a00 */
[----:B------:R-:W-:-:S04]  /*00e0*/  LEA R3, R3, R0, 0x8 ;  /* 0x0000000003037211 */ /* 0x000fc800078e40ff */
[----:B------:R-:W-:-:S03]  /*00f0*/  LEA.HI R2, R2, R3, RZ, 0x6 ;  /* 0x0000000302027211 */ /* 0x000fc600078f30ff */
[----:B------:R-:W3:Y:S01]  /*0100*/  LDC.64 R22, c[0x0][0x258] ;  /* 0x00009600ff167b82 */ /* 0x000ee20000000a00 */
[----:B------:R-:W-:-:S04]  /*0110*/  SHF.R.S32.HI R2, RZ, 0x6, R2 ;  /* 0x00000006ff027819 */ /* 0x000fc80000011402 */
[----:B------:R-:W-:-:S03]  /*0120*/  LEA.HI R0, R2, R2, RZ, 0x5 ;  /* 0x0000000202007211 */ /* 0x000fc600078f28ff */
[----:B------:R-:W3:Y:S01]  /*0130*/  LDC.64 R6, c[0x0][0x228] ;  /* 0x00008a00ff067b82 */ /* 0x000ee20000000a00 */
[----:B------:R-:W-:-:S04]  /*0140*/  LOP3.LUT R25, R0, 0xffffffe0, RZ, 0xc0, !PT ;  /* 0xffffffe000197812 */ /* 0x000fc800078ec0ff */
[----:B------:R-:W-:-:S03]  /*0150*/  IADD3 R25, R2, -R25, RZ ;  /* 0x8000001902197210 */ /* 0x000fc60007ffe0ff */
[----:B------:R-:W3:Y:S02]  /*0160*/  LDC.64 R8, c[0x0][0x230] ;  /* 0x00008c00ff087b82 */ /* 0x000ee40000000a00 */
[----:B--2---:R-:W-:-:S04]  /*0170*/  IMAD.WIDE R12, R25, 0x4, R12 ;  /* 0x00000004190c7825 */ /* 0x004fc800078e020c */
[C---:B----4-:R-:W-:Y:S01]  /*0180*/  IMAD.WIDE R4, R25.reuse, 0x4, R4 ;  /* 0x0000000419047825 */ /* 0x050fe200078e0204 */
[----:B------:R2:W4:Y:S01]  /*0190*/  LDG.E.EL R24, desc[UR4][R12.64] ;  /* 0x000000040c187981 */ /* 0x000522000c2e1900 */
[----:B------:R-:W3:Y:S04]  /*01a0*/  LDC.64 R28, c[0x0][0x250] ;  /* 0x00009400ff1c7b82 */ /* 0x000ee80000000a00 */
[----:B------:R-:W4:Y:S04]  /*01b0*/  LDG.E.EL R4, desc[UR4][R4.64] ;  /* 0x0000000404047981 */ /* 0x000f28000c2e1900 */
[----:B------:R-:W3:Y:S01]  /*01c0*/  LDC.64 R10, c[0x0][0x260] ;  /* 0x00009800ff0a7b82 */ /* 0x000ee20000000a00 */
[----:B-----5:R-:W-:-:S04]  /*01d0*/  IMAD.WIDE R14, R25, 0x4, R14 ;  /* 0x00000004190e7825 */ /* 0x020fc800078e020e */
[C---:B0-----:R-:W-:Y:S01]  /*01e0*/  IMAD.WIDE R16, R3.reuse, 0x4, R16 ;  /* 0x0000000403107825 */ /* 0x041fe200078e0210 */
[----:B------:R0:W5:Y:S02]  /*01f0*/  LDG.E.EL R2, desc[UR4][R14.64] ;  /* 0x000000040e027981 */ /* 0x000164000c2e1900 */
[----:B--2---:R-:W2:Y:S01]  /*0200*/  LDC.64 R12, c[0x0][0x270] ;  /* 0x00009c00ff0c7b82 */ /* 0x004ea20000000a00 */
[----:B-1----:R-:W-:Y:S02]  /*0210*/  IMAD.WIDE R18, R3, 0x4, R18 ;  /* 0x0000000403127825 */ /* 0x002fe400078e0212 */
[----:B------:R-:W5:Y:S02]  /*0220*/  LDG.E.64 R16, desc[UR4][R16.64] ;  /* 0x0000000410107981 */ /* 0x000f64000c1e1b00 */
[C---:B---3--:R-:W-:Y:S02]  /*0230*/  IMAD.WIDE R26, R25.reuse, 0x4, R26 ;  /* 0x00000004191a7825 */ /* 0x048fe400078e021a */
[----:B------:R-:W3:Y:S01]  /*0240*/  LDG.E.64 R18, desc[UR4][R18.64] ;  /* 0x0000000412127981 */ /* 0x000ee2000c1e1b00 */
[----:B0-----:R-:W0:Y:S03]  /*0250*/  LDC.64 R14, c[0x0][0x268] ;  /* 0x00009a00ff0e7b82 */ /* 0x001e260000000a00 */
[----:B------:R-:W3:Y:S05]  /*0260*/  LDG.E.EL R0, desc[UR4][R26.64] ;  /* 0x000000041a007981 */ /* 0x000eea000c2e1900 */
[----:B------:R-:W1:Y:S01]  /*0270*/  LDC.64 R20, c[0x0][0x278] ;  /* 0x00009e00ff147b82 */ /* 0x000e620000000a00 */
[----:B------:R-:W-:-:S04]  /*0280*/  IMAD.WIDE R22, R25, 0x4, R22 ;  /* 0x0000000419167825 */ /* 0x000fc800078e0216 */
[C---:B------:R-:W-:Y:S02]  /*0290*/  IMAD.WIDE R6, R25.reuse, 0x4, R6 ;  /* 0x0000000419067825 */ /* 0x040fe400078e0206 */
[----:B------:R-:W3:Y:S02]  /*02a0*/  LDG.E.EL R22, desc[UR4][R22.64] ;  /* 0x0000000416167981 */ /* 0x000ee4000c2e1900 */
[C---:B------:R-:W-:Y:S02]  /*02b0*/  IMAD.WIDE R8, R25.reuse, 0x4, R8 ;  /* 0x0000000419087825 */ /* 0x040fe400078e0208 */
[----:B------:R-:W3:Y:S02]  /*02c0*/  LDG.E.EL R6, desc[UR4][R6.64] ;  /* 0x0000000406067981 */ /* 0x000ee4000c2e1900 */
[C---:B------:R-:W-:Y:S02]  /*02d0*/  IMAD.WIDE R28, R25.reuse, 0x4, R28 ;  /* 0x00000004191c7825 */ /* 0x040fe400078e021c */
[----:B------:R-:W3:Y:S02]  /*02e0*/  LDG.E.EL R9, desc[UR4][R8.64] ;  /* 0x0000000408097981 */ /* 0x000ee4000c2e1900 */
[----:B------:R-:W-:-:S02]  /*02f0*/  IMAD.WIDE R10, R25, 0x4, R10 ;  /* 0x00000004190a7825 */ /* 0x000fc400078e020a */
[----:B------:R-:W3:Y:S02]  /*0300*/  LDG.E.EL R5, desc[UR4][R28.64] ;  /* 0x000000041c057981 */ /* 0x000ee4000c2e1900 */
[----:B--2---:R-:W-:Y:S02]  /*0310*/  IMAD.WIDE R12, R25, 0x4, R12 ;  /* 0x00000004190c7825 */ /* 0x004fe400078e020c */
[----:B------:R2:W3:Y:S04]  /*0320*/  LDG.E.EL R10, desc[UR4][R10.64] ;  /* 0x000000040a0a7981 */ /* 0x0004e8000c2e1900 */
[----:B------:R-:W3:Y:S01]  /*0330*/  LDG.E.EL R12, desc[UR4][R12.64] ;  /* 0x000000040c0c7981 */ /* 0x000ee2000c2e1900 */
[----:B0-----:R-:W-:-:S04]  /*0340*/  IMAD.WIDE R14, R3, 0x4, R14 ;  /* 0x00000004030e7825 */ /* 0x001fc800078e020e */
[----:B-1----:R-:W-:Y:S02]  /*0350*/  IMAD.WIDE R20, R3, 0x4, R20 ;  /* 0x0000000403147825 */ /* 0x002fe400078e0214 */
[----:B------:R-:W3:Y:S04]  /*0360*/  LDG.E.64 R14, desc[UR4][R14.64] ;  /* 0x000000040e0e7981 */ /* 0x000ee8000c1e1b00 */
[----:B------:R-:W3:Y:S01]  /*0370*/  LDG.E.64 R20, desc[UR4][R20.64] ;  /* 0x0000000414147981 */ /* 0x000ee2000c1e1b00 */
[----:B--2---:R-:W-:Y:S01]  /*0380*/  HFMA2.MMA R11, -RZ, RZ, 1.625, 0 ;  /* 0x3e800000ff0b7435 */ /* 0x004fe200000001ff */
[----:B----4-:R-:W-:Y:S01]  /*0390*/  FADD R24, R24, 9.9999997473787516356e-06 ;  /* 0x3727c5ac18187421 */ /* 0x010fe20000000000 */
[----:B------:R-:W-:-:S03]  /*03a0*/  FADD R4, R4, 9.9999997473787516356e-06 ;  /* 0x3727c5ac04047421 */ /* 0x000fc60000000000 */
[----:B------:R0:W1:Y:S08]  /*03b0*/  MUFU.SQRT R8, R24 ;  /* 0x0000001800087308 */ /* 0x0000700000002000 */
[----:B------:R-:W2:Y:S01]  /*03c0*/  MUFU.SQRT R7, R4 ;  /* 0x0000000400077308 */ /* 0x000ea20000002000 */
[----:B0-----:R-:W0:Y:S01]  /*03d0*/  LDC.64 R24, c[0x0][0x280] ;  /* 0x0000a000ff187b82 */ /* 0x001e220000000a00 */
[----:B-1----:R-:W-:-:S02]  /*03e0*/  FSETP.GT.AND P1, PT, R8, 8.50705917302346158658e+37, PT ;  /* 0x7e8000000800780b */ /* 0x002fc40003f24000 */
[----:B------:R-:W-:Y:S02]  /*03f0*/  FSETP.GEU.AND P3, PT, R8, 1.175494350822287508e-38, PT ;  /* 0x008000000800780b */ /* 0x000fe40003f6e000 */
[C---:B--2---:R-:W-:Y:S02]  /*0400*/  FSETP.GT.AND P0, PT, R7.reuse, 8.50705917302346158658e+37, PT ;  /* 0x7e8000000700780b */ /* 0x044fe40003f04000 */
[----:B------:R-:W-:-:S07]  /*0410*/  FSETP.GEU.AND P2, PT, R7, 1.175494350822287508e-38, PT ;  /* 0x008000000700780b */ /* 0x000fce0003f4e000 */
[----:B------:R-:W-:-:S04]  /*0420*/  @P1 FMUL R8, R8, 0.25 ;  /* 0x3e80000008081820 */ /* 0x000fc80000400000 */
[----:B------:R-:W-:Y:S01]  /*0430*/  @!P3 FMUL R8, R8, 16777216 ;  /* 0x4b8000000808b820 */ /* 0x000fe20000400000 */
[----:B------:R-:W-:-:S04]  /*0440*/  @P0 FMUL R7, R7, 0.25 ;  /* 0x3e80000007070820 */ /* 0x000fc80000400000 */
[----:B------:R-:W-:Y:S01]  /*0450*/  @!P2 FMUL R7, R7, 16777216 ;  /* 0x4b8000000707a820 */ /* 0x000fe20000400000 */
[----:B------:R-:W1:Y:S01]  /*0460*/  MUFU.RCP R8, R8 ;  /* 0x0000000800087308 */ /* 0x000e620000001000 */
[C---:B------:R-:W-:Y:S02]  /*0470*/  FSEL R4, R11.reuse, 1, P0 ;  /* 0x3f8000000b047808 */ /* 0x040fe40000000000 */
[----:B------:R-:W-:-:S05]  /*0480*/  FSEL R11, R11, 1, P1 ;  /* 0x3f8000000b0b7808 */ /* 0x000fca0000800000 */
[----:B------:R-:W2:Y:S01]  /*0490*/  MUFU.RCP R7, R7 ;  /* 0x0000000700077308 */ /* 0x000ea20000001000 */
[----:B------:R-:W-:Y:S01]  /*04a0*/  @!P3 FMUL R11, R11, 16777216 ;  /* 0x4b8000000b0bb820 */ /* 0x000fe20000400000 */
[----:B------:R-:W-:Y:S01]  /*04b0*/  @!P2 FMUL R4, R4, 16777216 ;  /* 0x4b8000000404a820 */ /* 0x000fe20000400000 */
[--C-:B-----5:R-:W-:Y:S01]  /*04c0*/  FADD R16, R16, -R2.reuse ;  /* 0x8000000210107221 */ /* 0x120fe20000000000 */
[----:B------:R-:W-:Y:S01]  /*04d0*/  FADD R2, R17, -R2 ;  /* 0x8000000211027221 */ /* 0x000fe20000000000 */
[--C-:B---3--:R-:W-:Y:S01]  /*04e0*/  FADD R19, R19, -R0.reuse ;  /* 0x8000000013137221 */ /* 0x108fe20000000000 */
[----:B-1----:R-:W-:Y:S01]  /*04f0*/  FMUL R11, R8, R11 ;  /* 0x0000000b080b7220 */ /* 0x002fe20000400000 */
[----:B--2---:R-:W-:Y:S01]  /*0500*/  FMUL R4, R7, R4 ;  /* 0x0000000407047220 */ /* 0x004fe20000400000 */
[----:B------:R-:W-:Y:S02]  /*0510*/  FADD R7, R18, -R0 ;  /* 0x8000000012077221 */ /* 0x000fe40000000000 */
[C---:B------:R-:W-:Y:S01]  /*0520*/  FMUL R0, R11.reuse, R16 ;  /* 0x000000100b007220 */ /* 0x040fe20000400000 */
[----:B------:R-:W-:Y:S01]  /*0530*/  FMUL R11, R11, R2 ;  /* 0x000000020b0b7220 */ /* 0x000fe20000400000 */
[C---:B------:R-:W-:Y:S01]  /*0540*/  FMUL R2, R4.reuse, R19 ;  /* 0x0000001304027220 */ /* 0x040fe20000400000 */
[----:B------:R-:W1:Y:S01]  /*0550*/  LDC.64 R16, c[0x0][0x290] ;  /* 0x0000a400ff107b82 */ /* 0x000e620000000a00 */
[----:B------:R-:W-:Y:S01]  /*0560*/  FMUL R7, R4, R7 ;  /* 0x0000000704077220 */ /* 0x000fe20000400000 */
[----:B------:R-:W-:-:S06]  /*0570*/  FFMA R4, R5, R0, R22 ;  /* 0x0000000005047223 */ /* 0x000fcc0000000016 */
[----:B------:R-:W2:Y:S01]  /*0580*/  LDC.64 R18, c[0x0][0x288] ;  /* 0x0000a200ff127b82 */ /* 0x000ea20000000a00 */
[C-C-:B------:R-:W-:Y:S01]  /*0590*/  FFMA R8, R6.reuse, R7, R9.reuse ;  /* 0x0000000706087223 */ /* 0x140fe20000000009 */
[----:B------:R-:W-:Y:S01]  /*05a0*/  FFMA R9, R6, R2, R9 ;  /* 0x0000000206097223 */ /* 0x000fe20000000009 */
[----:B------:R-:W-:Y:S01]  /*05b0*/  FFMA R5, R5, R11, R22 ;  /* 0x0000000b05057223 */ /* 0x000fe20000000016 */
[----:B------:R-:W-:Y:S01]  /*05c0*/  FMUL R7, R12, R4 ;  /* 0x000000040c077220 */ /* 0x000fe20000400000 */
[C---:B------:R-:W-:Y:S01]  /*05d0*/  FMUL R11, R10.reuse, R8 ;  /* 0x000000080a0b7220 */ /* 0x040fe20000400000 */
[----:B------:R-:W-:Y:S01]  /*05e0*/  FMUL R10, R10, R9 ;  /* 0x000000090a0a7220 */ /* 0x000fe20000400000 */
[----:B------:R-:W-:Y:S01]  /*05f0*/  FMUL R12, R12, R5 ;  /* 0x000000050c0c7220 */ /* 0x000fe20000400000 */
[----:B------:R-:W-:Y:S02]  /*0600*/  FSETP.GT.AND P0, PT, R4, RZ, PT ;  /* 0x000000ff0400720b */ /* 0x000fe40003f04000 */
[----:B------:R-:W-:-:S02]  /*0610*/  FSETP.GT.AND P1, PT, R8, RZ, PT ;  /* 0x000000ff0800720b */ /* 0x000fc40003f24000 */
[----:B------:R-:W-:Y:S02]  /*0620*/  FSETP.GT.AND P3, PT, R9, RZ, PT ;  /* 0x000000ff0900720b */ /* 0x000fe40003f64000 */
[----:B------:R-:W-:Y:S02]  /*0630*/  FSETP.GT.AND P2, PT, R5, RZ, PT ;  /* 0x000000ff0500720b */ /* 0x000fe40003f44000 */
[----:B------:R-:W-:Y:S02]  /*0640*/  FSEL R11, R8, R11, P1 ;  /* 0x0000000b080b7208 */ /* 0x000fe40000800000 */
[----:B------:R-:W-:Y:S02]  /*0650*/  FSEL R10, R9, R10, P3 ;  /* 0x0000000a090a7208 */ /* 0x000fe40001800000 */
[----:B------:R-:W-:Y:S02]  /*0660*/  FSEL R7, R4, R7, P0 ;  /* 0x0000000704077208 */ /* 0x000fe40000000000 */
[----:B------:R-:W-:Y:S01]  /*0670*/  FSEL R12, R5, R12, P2 ;  /* 0x0000000c050c7208 */ /* 0x000fe20001000000 */
[----:B------:R-:W-:Y:S01]  /*0680*/  FADD R14, R14, R11 ;  /* 0x0000000b0e0e7221 */ /* 0x000fe20000000000 */
[----:B------:R-:W-:Y:S01]  /*0690*/  FADD R15, R15, R10 ;  /* 0x0000000a0f0f7221 */ /* 0x000fe20000000000 */
[----:B------:R-:W-:-:S02]  /*06a0*/  FADD R7, R20, R7 ;  /* 0x0000000714077221 */ /* 0x000fc40000000000 */
[----:B------:R-:W-:Y:S01]  /*06b0*/  FADD R12, R21, R12 ;  /* 0x0000000c150c7221 */ /* 0x000fe20000000000 */
[----:B0-----:R-:W-:-:S04]  /*06c0*/  IMAD.WIDE R24, R3, 0x4, R24 ;  /* 0x0000000403187825 */ /* 0x001fc800078e0218 */
[----:B------:R-:W-:Y:S01]  /*06d0*/  FADD R14, R7, R14 ;  /* 0x0000000e070e7221 */ /* 0x000fe20000000000 */
[----:B------:R-:W-:Y:S01]  /*06e0*/  FADD R15, R12, R15 ;  /* 0x0000000f0c0f7221 */ /* 0x000fe20000000000 */
[C---:B--2---:R-:W-:Y:S01]  /*06f0*/  IMAD.WIDE R18, R3.reuse, 0x4, R18 ;  /* 0x0000000403127825 */ /* 0x044fe200078e0212 */
[----:B------:R-:W-:Y:S03]  /*0700*/  STG.E.64 desc[UR4][R24.64], R8 ;  /* 0x0000000818007986 */ /* 0x000fe6000c101b04 */
[----:B-1----:R-:W-:Y:S01]  /*0710*/  IMAD.WIDE R16, R3, 0x4, R16 ;  /* 0x0000000403107825 */ /* 0x002fe200078e0210 */
[----:B------:R-:W-:Y:S04]  /*0720*/  STG.E.64 desc[UR4][R18.64], R4 ;  /* 0x0000000412007986 */ /* 0x000fe8000c101b04 */
[----:B------:R-:W-:Y:S01]  /*0730*/  STG.E.64 desc[UR4][R16.64], R14 ;  /* 0x0000000e10007986 */ /* 0x000fe2000c101b04 */
[----:B------:R-:W-:Y:S05]  /*0740*/  EXIT ;  /* 0x000000000000794d */ /* 0x000fea0003800000 */
.L_x_0:
[----:B------:R-:W-:-:S00]  /*0750*/  BRA `(.L_x_0) ;  /* 0xfffffffc00fc7947 */ /* 0x000fc0000383ffff */
[----:B------:R-:W-:-:S00]  /*0760*/  NOP ;  /* 0x0000000000007918 */ /* 0x000fc00000000000 */
        /* <DEDUP_REMOVED lines=9> */
.L_x_1:


//--------------------- .nv.global.init           --------------------------
	.section	.nv.global.init,"aw",@progbits
.nv.global.init:
	.type		_$_str,@object
	.size		_$_str,(_$_str_$_2 - _$_str)
_$_str:
        /*0000*/ 	.byte	0x5f, 0x5f, 0x43, 0x55, 0x44, 0x41, 0x5f, 0x46, 0x54, 0x5a, 0x00
	.type		_$_str_$_2,@object
	.size		_$_str_$_2,(.L_1 - _$_str_$_2)
_$_str_$_2:
        /*000b*/ 	.byte	0x5f, 0x5f, 0x43, 0x55, 0x44, 0x41, 0x5f, 0x50, 0x52, 0x45, 0x43, 0x5f, 0x53, 0x51, 0x52, 0x54
        /*001b*/ 	.byte	0x00
.L_1:


//--------------------- .nv.constant0.triton_poi_fused__native_batch_norm_legit_no_training__prelu_kernel_add_26 --------------------------
	.section	.nv.constant0.triton_poi_fused__native_batch_norm_legit_no_training__prelu_kernel_add_26,"a",@progbits
	.sectionflags	@""
	.align	4
.nv.constant0.triton_poi_fused__native_batch_norm_legit_no_training__prelu_kernel_add_26:
	.zero		668
